	.headerflags	@"EF_CUDA_TEXMODE_UNIFIED EF_CUDA_64BIT_ADDRESS EF_CUDA_ACCELERATORS EF_CUDA_SM90 EF_CUDA_VIRTUAL_SM(EF_CUDA_SM90)"
	.elftype	@"ET_EXEC"


//--------------------- .nv.info                  --------------------------
	.section	.nv.info,"",@"SHT_CUDA_INFO"
	.align	4


	//----- nvinfo : EIATTR_REGCOUNT
	.align		4
        /*0000*/ 	.byte	0x04, 0x2f
        /*0002*/ 	.short	(.L_1 - .L_0)
	.align		4
.L_0:
        /*0004*/ 	.word	index@(triton_poi_fused_add_25)
        /*0008*/ 	.word	0x00000017


	//----- nvinfo : EIATTR_MIN_STACK_SIZE
	.align		4
.L_1:
        /*000c*/ 	.byte	0x04, 0x12
        /*000e*/ 	.short	(.L_3 - .L_2)
	.align		4
.L_2:
        /*0010*/ 	.word	index@(triton_poi_fused_add_25)
        /*0014*/ 	.word	0x00000000


	//----- nvinfo : EIATTR_FRAME_SIZE
	.align		4
.L_3:
        /*0018*/ 	.byte	0x04, 0x11
        /*001a*/ 	.short	(.L_5 - .L_4)
	.align		4
.L_4:
        /*001c*/ 	.word	index@(triton_poi_fused_add_25)
        /*0020*/ 	.word	0x00000000


	//----- nvinfo : EIATTR_MIN_STACK_SIZE
	.align		4
.L_5:
        /*0024*/ 	.byte	0x04, 0x12
        /*0026*/ 	.short	(.L_7 - .L_6)
	.align		4
.L_6:
        /*0028*/ 	.word	index@(triton_poi_fused_add_25)
        /*002c*/ 	.word	0x00000000
.L_7:


//--------------------- .nv.info.triton_poi_fused_add_25 --------------------------
	.section	.nv.info.triton_poi_fused_add_25,"",@"SHT_CUDA_INFO"
	.sectionflags	@""
	.align	4


	//----- nvinfo : EIATTR_CUDA_API_VERSION
	.align		4
        /*0000*/ 	.byte	0x04, 0x37
        /*0002*/ 	.short	(.L_9 - .L_8)
.L_8:
        /*0004*/ 	.word	0x0000007c


	//----- nvinfo : EIATTR_KPARAM_INFO
	.align		4
.L_9:
        /*0008*/ 	.byte	0x04, 0x17
        /*000a*/ 	.short	(.L_11 - .L_10)
.L_10:
        /*000c*/ 	.word	0x00000000
        /*0010*/ 	.short	0x0005
        /*0012*/ 	.short	0x0024
        /*0014*/ 	.byte	0x00, 0xf0, 0x11, 0x00


	//----- nvinfo : EIATTR_KPARAM_INFO
	.align		4
.L_11:
        /*0018*/ 	.byte	0x04, 0x17
        /*001a*/ 	.short	(.L_13 - .L_12)
.L_12:
        /*001c*/ 	.word	0x00000000
        /*0020*/ 	.short	0x0004
        /*0022*/ 	.short	0x0020
        /*0024*/ 	.byte	0x00, 0xf0, 0x11, 0x00


	//----- nvinfo : EIATTR_KPARAM_INFO
	.align		4
.L_13:
        /*0028*/ 	.byte	0x04, 0x17
        /*002a*/ 	.short	(.L_15 - .L_14)
.L_14:
        /*002c*/ 	.word	0x00000000
        /*0030*/ 	.short	0x0003
        /*0032*/ 	.short	0x0018
        /*0034*/ 	.byte	0x00, 0xf4, 0x21, 0x00


	//----- nvinfo : EIATTR_KPARAM_INFO
	.align		4
.L_15:
        /*0038*/ 	.byte	0x04, 0x17
        /*003a*/ 	.short	(.L_17 - .L_16)
.L_16:
        /*003c*/ 	.word	0x00000000
        /*0040*/ 	.short	0x0002
        /*0042*/ 	.short	0x0010
        /*0044*/ 	.byte	0x00, 0xf4, 0x21, 0x00


	//----- nvinfo : EIATTR_KPARAM_INFO
	.align		4
.L_17:
        /*0048*/ 	.byte	0x04, 0x17
        /*004a*/ 	.short	(.L_19 - .L_18)
.L_18:
        /*004c*/ 	.word	0x00000000
        /*0050*/ 	.short	0x0001
        /*0052*/ 	.short	0x0008
        /*0054*/ 	.byte	0x00, 0xf4, 0x21, 0x00


	//----- nvinfo : EIATTR_KPARAM_INFO
	.align		4
.L_19:
        /*0058*/ 	.byte	0x04, 0x17
        /*005a*/ 	.short	(.L_21 - .L_20)
.L_20:
        /*005c*/ 	.word	0x00000000
        /*0060*/ 	.short	0x0000
        /*0062*/ 	.short	0x0000
        /*0064*/ 	.byte	0x00, 0xf4, 0x21, 0x00


	//----- nvinfo : EIATTR_SPARSE_MMA_MASK
	.align		4
.L_21:
        /*0068*/ 	.byte	0x03, 0x50
        /*006a*/ 	.short	0x0000


	//----- nvinfo : EIATTR_MAXREG_COUNT
	.align		4
        /*006c*/ 	.byte	0x03, 0x1b
        /*006e*/ 	.short	0x00ff


	//----- nvinfo : EIATTR_EXIT_INSTR_OFFSETS
	.align		4
        /*0070*/ 	.byte	0x04, 0x1c
        /*0072*/ 	.short	(.L_23 - .L_22)


	//   ....[0]....
.L_22:
        /*0074*/ 	.word	0x00000350


	//   ....[1]....
        /*0078*/ 	.word	0x00000410


	//----- nvinfo : EIATTR_REQNTID
	.align		4
.L_23:
        /*007c*/ 	.byte	0x04, 0x10
        /*007e*/ 	.short	(.L_25 - .L_24)
.L_24:
        /*0080*/ 	.word	0x00000080
        /*0084*/ 	.word	0x00000001
        /*0088*/ 	.word	0x00000001


	//----- nvinfo : EIATTR_CBANK_PARAM_SIZE
	.align		4
.L_25:
        /*008c*/ 	.byte	0x03, 0x19
        /*008e*/ 	.short	0x0028


	//----- nvinfo : EIATTR_PARAM_CBANK
	.align		4
        /*0090*/ 	.byte	0x04, 0x0a
        /*0092*/ 	.short	(.L_27 - .L_26)
	.align		4
.L_26:
        /*0094*/ 	.word	index@(.nv.constant0.triton_poi_fused_add_25)
        /*0098*/ 	.short	0x0210
        /*009a*/ 	.short	0x0028


	//----- nvinfo : EIATTR_SW_WAR
	.align		4
.L_27:
        /*009c*/ 	.byte	0x04, 0x36
        /*009e*/ 	.short	(.L_29 - .L_28)
.L_28:
        /*00a0*/ 	.word	0x00000008
.L_29:


//--------------------- .nv.callgraph             --------------------------
	.section	.nv.callgraph,"",@"SHT_CUDA_CALLGRAPH"
	.align	4
	.sectionentsize	8
	.align		4
        /*0000*/ 	.word	0x00000000
	.align		4
        /*0004*/ 	.word	0xffffffff
	.align		4
        /*0008*/ 	.word	0x00000000
	.align		4
        /*000c*/ 	.word	0xfffffffe
	.align		4
        /*0010*/ 	.word	0x00000000
	.align		4
        /*0014*/ 	.word	0xfffffffd
	.align		4
        /*0018*/ 	.word	0x00000000
	.align		4
        /*001c*/ 	.word	0xfffffffc


//--------------------- .text.triton_poi_fused_add_25 --------------------------
	.section	.text.triton_poi_fused_add_25,"ax",@progbits
	.sectionflags	@"SHF_BARRIERS=1"
	.align	128
        .global         triton_poi_fused_add_25
        .type           triton_poi_fused_add_25,@function
        .size           triton_poi_fused_add_25,(.L_x_1 - triton_poi_fused_add_25)
        .other          triton_poi_fused_add_25,@"STO_CUDA_ENTRY STV_DEFAULT"
triton_poi_fused_add_25:
.text.triton_poi_fused_add_25:
[----:B------:R-:W0:Y:S01]  /*0000*/  LDC R1, c[0x0][0x28] ;  /* 0x00000a00ff017b82 */ /* 0x000e220000000800 */
[----:B------:R-:W1:Y:S07]  /*0010*/  S2R R0, SR_TID.X ;  /* 0x0000000000007919 */ /* 0x000e6e0000002100 */
[----:B------:R-:W2:Y:S01]  /*0020*/  S2UR UR4, SR_CTAID.X ;  /* 0x00000000000479c3 */ /* 0x000ea20000002500 */
[----:B------:R-:W-:Y:S01]  /*0030*/  CS2R R6, SRZ ;  /* 0x0000000000067805 */ /* 0x000fe2000001ff00 */
[----:B------:R-:W-:Y:S01]  /*0040*/  ULDC.64 UR8, c[0x0][0x208] ;  /* 0x0000820000087ab9 */ /* 0x000fe20000000a00 */
[----:B------:R-:W3:Y:S05]  /*0050*/  S2R R8, SR_CTAID.Y ;  /* 0x0000000000087919 */ /* 0x000eea0000002600 */
[----:B------:R-:W4:Y:S08]  /*0060*/  LDC.64 R14, c[0x0][0x218] ;  /* 0x00008600ff0e7b82 */ /* 0x000f300000000a00 */
[----:B------:R-:W5:Y:S08]  /*0070*/  LDC.64 R12, c[0x0][0x210] ;  /* 0x00008400ff0c7b82 */ /* 0x000f700000000a00 */
[----:B------:R-:W5:Y:S01]  /*0080*/  LDC.64 R16, c[0x0][0x220] ;  /* 0x00008800ff107b82 */ /* 0x000f620000000a00 */
[----:B--2---:R-:W-:Y:S01]  /*0090*/  USHF.L.U32 UR4, UR4, 0x2, URZ ;  /* 0x0000000204047899 */ /* 0x004fe2000800063f */
[----:B-1----:R-:W-:-:S02]  /*00a0*/  SHF.R.U32.HI R11, RZ, 0x1, R0 ;  /* 0x00000001ff0b7819 */ /* 0x002fc40000011600 */
[----:B------:R-:W-:Y:S01]  /*00b0*/  LOP3.LUT R9, R0, 0x1, RZ, 0xc0, !PT ;  /* 0x0000000100097812 */ /* 0x000fe200078ec0ff */
[----:B---3--:R-:W-:Y:S01]  /*00c0*/  IMAD.SHL.U32 R8, R8, 0x40, RZ ;  /* 0x0000004008087824 */ /* 0x008fe200078e00ff */
[----:B------:R-:W-:Y:S02]  /*00d0*/  SGXT.U32 R11, R11, 0x6 ;  /* 0x000000060b0b781a */ /* 0x000fe40000000000 */
[----:B------:R-:W-:Y:S02]  /*00e0*/  LEA R3, R9, UR4, 0x1 ;  /* 0x0000000409037c11 */ /* 0x000fe4000f8e08ff */
[----:B------:R-:W-:Y:S02]  /*00f0*/  LOP3.LUT R2, R8, R11, RZ, 0xfc, !PT ;  /* 0x0000000b08027212 */ /* 0x000fe400078efcff */
[C---:B------:R-:W-:Y:S01]  /*0100*/  ISETP.GE.AND P1, PT, R3.reuse, 0x180, PT ;  /* 0x000001800300780c */ /* 0x040fe20003f26270 */
[----:B----4-:R-:W-:-:S03]  /*0110*/  IMAD.WIDE R14, R3, 0x4, R14 ;  /* 0x00000004030e7825 */ /* 0x010fc600078e020e */
[C---:B------:R-:W-:Y:S01]  /*0120*/  ISETP.LT.AND P0, PT, R2.reuse, 0x40, !P1 ;  /* 0x000000400200780c */ /* 0x040fe20004f01270 */
[----:B------:R-:W-:Y:S01]  /*0130*/  IMAD R5, R2, 0x180, R3 ;  /* 0x0000018002057824 */ /* 0x000fe200078e0203 */
[----:B------:R-:W-:-:S03]  /*0140*/  CS2R R2, SRZ ;  /* 0x0000000000027805 */ /* 0x000fc6000001ff00 */
[----:B-----5:R-:W-:-:S04]  /*0150*/  IMAD.WIDE R12, R5, 0x4, R12 ;  /* 0x00000004050c7825 */ /* 0x020fc800078e020c */
[----:B0-----:R-:W-:Y:S01]  /*0160*/  IMAD.WIDE R16, R5, 0x4, R16 ;  /* 0x0000000405107825 */ /* 0x001fe200078e0210 */
[----:B------:R-:W-:Y:S01]  /*0170*/  CS2R R4, SRZ ;  /* 0x0000000000047805 */ /* 0x000fe2000001ff00 */
[----:B------:R-:W2:Y:S04]  /*0180*/  @!P1 LDG.E.EL.64 R6, desc[UR8][R14.64] ;  /* 0x000000080e069981 */ /* 0x000ea8000c2e1b00 */
[----:B------:R-:W2:Y:S04]  /*0190*/  @P0 LDG.E.EL.64 R2, desc[UR8][R12.64] ;  /* 0x000000080c020981 */ /* 0x000ea8000c2e1b00 */
[----:B------:R-:W2:Y:S01]  /*01a0*/  @P0 LDG.E.EL.64 R4, desc[UR8][R16.64] ;  /* 0x0000000810040981 */ /* 0x000ea2000c2e1b00 */
[----:B------:R-:W0:Y:S01]  /*01b0*/  S2UR UR6, SR_CgaCtaId ;  /* 0x00000000000679c3 */ /* 0x000e220000008800 */
[----:B------:R-:W-:Y:S01]  /*01c0*/  UMOV UR5, 0x400 ;  /* 0x0000040000057882 */ /* 0x000fe20000000000 */
[----:B------:R-:W-:Y:S01]  /*01d0*/  IMAD.SHL.U32 R18, R9, 0x80, RZ ;  /* 0x0000008009127824 */ /* 0x000fe200078e00ff */
[----:B------:R-:W-:Y:S01]  /*01e0*/  SHF.R.U32.HI R10, RZ, 0x5, R0 ;  /* 0x00000005ff0a7819 */ /* 0x000fe20000011600 */
[----:B------:R-:W-:-:S03]  /*01f0*/  IMAD.SHL.U32 R19, R0, 0x2, RZ ;  /* 0x0000000200137824 */ /* 0x000fc600078e00ff */
[----:B------:R-:W-:Y:S02]  /*0200*/  LOP3.LUT R11, R18, R11, RZ, 0xfc, !PT ;  /* 0x0000000b120b7212 */ /* 0x000fe400078efcff */
[----:B------:R-:W-:Y:S02]  /*0210*/  SGXT.U32 R10, R10, 0x2 ;  /* 0x000000020a0a781a */ /* 0x000fe40000000000 */
[----:B------:R-:W-:Y:S02]  /*0220*/  LOP3.LUT R19, R8, 0x3e, R19, 0xf8, !PT ;  /* 0x0000003e08137812 */ /* 0x000fe400078ef813 */
[----:B------:R-:W-:Y:S02]  /*0230*/  LOP3.LUT R10, R10, UR4, RZ, 0xfc, !PT ;  /* 0x000000040a0a7c12 */ /* 0x000fe4000f8efcff */
[----:B------:R-:W-:Y:S01]  /*0240*/  SHF.R.U32.HI R8, RZ, 0x2, R0 ;  /* 0x00000002ff087819 */ /* 0x000fe20000011600 */
[----:B------:R-:W-:Y:S01]  /*0250*/  IMAD.SHL.U32 R0, R0, 0x8, RZ ;  /* 0x0000000800007824 */ /* 0x000fe200078e00ff */
[----:B------:R-:W-:-:S02]  /*0260*/  ISETP.GE.AND P0, PT, R10, 0x180, PT ;  /* 0x000001800a00780c */ /* 0x000fc40003f06270 */
[----:B------:R-:W-:Y:S02]  /*0270*/  LOP3.LUT R8, R8, 0x18, RZ, 0xc0, !PT ;  /* 0x0000001808087812 */ /* 0x000fe400078ec0ff */
[----:B------:R-:W-:Y:S01]  /*0280*/  ISETP.LT.AND P0, PT, R19, 0x40, !P0 ;  /* 0x000000401300780c */ /* 0x000fe20004701270 */
[----:B0-----:R-:W-:-:S06]  /*0290*/  UPRMT UR5, UR6, 0x654, UR5 ;  /* 0x0000065406057896 */ /* 0x001fcc0008000005 */
[----:B------:R-:W-:Y:S02]  /*02a0*/  LEA R20, R9, UR5, 0x4 ;  /* 0x0000000509147c11 */ /* 0x000fe4000f8e20ff */
[----:B------:R-:W-:-:S03]  /*02b0*/  LEA.HI R18, R18, UR5, RZ, 0x1d ;  /* 0x0000000512127c11 */ /* 0x000fc6000f8fe8ff */
[C---:B------:R-:W-:Y:S02]  /*02c0*/  IMAD R9, R11.reuse, 0x4, R20 ;  /* 0x000000040b097824 */ /* 0x040fe400078e0214 */
[----:B------:R-:W-:Y:S01]  /*02d0*/  IMAD R18, R11, 0x4, R18 ;  /* 0x000000040b127824 */ /* 0x000fe200078e0212 */
[----:B------:R-:W-:-:S04]  /*02e0*/  LOP3.LUT R11, R0, 0x3f8, RZ, 0xc0, !PT ;  /* 0x000003f8000b7812 */ /* 0x000fc800078ec0ff */
[----:B------:R-:W-:Y:S01]  /*02f0*/  IADD3 R8, R11, UR5, R8 ;  /* 0x000000050b087c10 */ /* 0x000fe2000fffe008 */
[----:B--2---:R-:W-:Y:S01]  /*0300*/  FFMA R2, R4, R6, R2 ;  /* 0x0000000604027223 */ /* 0x004fe20000000002 */
[----:B------:R-:W-:-:S04]  /*0310*/  FFMA R3, R5, R7, R3 ;  /* 0x0000000705037223 */ /* 0x000fc80000000003 */
[----:B------:R0:W-:Y:S04]  /*0320*/  STS [R9], R2 ;  /* 0x0000000209007388 */ /* 0x0001e80000000800 */
[----:B------:R0:W-:Y:S01]  /*0330*/  STS [R18+0x108], R3 ;  /* 0x0001080312007388 */ /* 0x0001e20000000800 */
[----:B------:R-:W-:Y:S06]  /*0340*/  BAR.SYNC.DEFER_BLOCKING 0x0 ;  /* 0x0000000000007b1d */ /* 0x000fec0000010000 */
[----:B0-----:R-:W-:Y:S05]  /*0350*/  @!P0 EXIT ;  /* 0x000000000000894d */ /* 0x001fea0003800000 */
[----:B------:R-:W0:Y:S01]  /*0360*/  LDS.64 R8, [R8] ;  /* 0x0000000008087984 */ /* 0x000e220000000a00 */
[----:B------:R-:W-:Y:S01]  /*0370*/  SHF.R.S32.HI R0, RZ, 0x1f, R19 ;  /* 0x0000001fff007819 */ /* 0x000fe20000011413 */
[----:B------:R-:W1:Y:S03]  /*0380*/  LDC.64 R2, c[0x0][0x228] ;  /* 0x00008a00ff027b82 */ /* 0x000e660000000a00 */
[----:B------:R-:W-:-:S04]  /*0390*/  LEA.HI R0, R0, R19, RZ, 0x4 ;  /* 0x0000001300007211 */ /* 0x000fc800078f20ff */
[----:B------:R-:W-:Y:S02]  /*03a0*/  LOP3.LUT R4, R0, 0xfffffff0, RZ, 0xc0, !PT ;  /* 0xfffffff000047812 */ /* 0x000fe400078ec0ff */
[----:B------:R-:W-:-:S03]  /*03b0*/  SHF.R.S32.HI R0, RZ, 0x4, R0 ;  /* 0x00000004ff007819 */ /* 0x000fc60000011400 */
[----:B------:R-:W-:-:S04]  /*03c0*/  IMAD.IADD R19, R19, 0x1, -R4 ;  /* 0x0000000113137824 */ /* 0x000fc800078e0a04 */
[----:B------:R-:W-:-:S04]  /*03d0*/  IMAD R19, R10, 0x10, R19 ;  /* 0x000000100a137824 */ /* 0x000fc800078e0213 */
[----:B------:R-:W-:-:S04]  /*03e0*/  IMAD R19, R0, 0x1800, R19 ;  /* 0x0000180000137824 */ /* 0x000fc800078e0213 */
[----:B-1----:R-:W-:-:S05]  /*03f0*/  IMAD.WIDE R2, R19, 0x4, R2 ;  /* 0x0000000413027825 */ /* 0x002fca00078e0202 */
[----:B0-----:R-:W-:Y:S01]  /*0400*/  STG.E.64 desc[UR8][R2.64], R8 ;  /* 0x0000000802007986 */ /* 0x001fe2000c101b08 */
[----:B------:R-:W-:Y:S05]  /*0410*/  EXIT ;  /* 0x000000000000794d */ /* 0x000fea0003800000 */
.L_x_0:
[----:B------:R-:W-:-:S00]  /*0420*/  BRA `(.L_x_0) ;  /* 0xfffffffc00fc7947 */ /* 0x000fc0000383ffff */
[----:B------:R-:W-:-:S00]  /*0430*/  NOP ;  /* 0x0000000000007918 */ /* 0x000fc00000000000 */
        /* <DEDUP_REMOVED lines=12> */
.L_x_1:


//--------------------- .nv.shared.triton_poi_fused_add_25 --------------------------
	.section	.nv.shared.triton_poi_fused_add_25,"aw",@nobits
	.sectionflags	@""
	.align	16
	.zero		1024


//--------------------- .nv.constant0.triton_poi_fused_add_25 --------------------------
	.section	.nv.constant0.triton_poi_fused_add_25,"a",@progbits
	.sectionflags	@""
	.align	4
.nv.constant0.triton_poi_fused_add_25:
	.zero		568
